	.headerflags	@"EF_CUDA_TEXMODE_UNIFIED EF_CUDA_64BIT_ADDRESS EF_CUDA_ACCELERATORS EF_CUDA_SM90 EF_CUDA_VIRTUAL_SM(EF_CUDA_SM90)"
	.elftype	@"ET_EXEC"


//--------------------- .nv.info                  --------------------------
	.section	.nv.info,"",@"SHT_CUDA_INFO"
	.align	4


	//----- nvinfo : EIATTR_REGCOUNT
	.align		4
        /*0000*/ 	.byte	0x04, 0x2f
        /*0002*/ 	.short	(.L_1 - .L_0)
	.align		4
.L_0:
        /*0004*/ 	.word	index@(triton_poi_fused_clone_7)
        /*0008*/ 	.word	0x0000001e


	//----- nvinfo : EIATTR_MIN_STACK_SIZE
	.align		4
.L_1:
        /*000c*/ 	.byte	0x04, 0x12
        /*000e*/ 	.short	(.L_3 - .L_2)
	.align		4
.L_2:
        /*0010*/ 	.word	index@(triton_poi_fused_clone_7)
        /*0014*/ 	.word	0x00000000


	//----- nvinfo : EIATTR_FRAME_SIZE
	.align		4
.L_3:
        /*0018*/ 	.byte	0x04, 0x11
        /*001a*/ 	.short	(.L_5 - .L_4)
	.align		4
.L_4:
        /*001c*/ 	.word	index@(triton_poi_fused_clone_7)
        /*0020*/ 	.word	0x00000000


	//----- nvinfo : EIATTR_MIN_STACK_SIZE
	.align		4
.L_5:
        /*0024*/ 	.byte	0x04, 0x12
        /*0026*/ 	.short	(.L_7 - .L_6)
	.align		4
.L_6:
        /*0028*/ 	.word	index@(triton_poi_fused_clone_7)
        /*002c*/ 	.word	0x00000000
.L_7:


//--------------------- .nv.info.triton_poi_fused_clone_7 --------------------------
	.section	.nv.info.triton_poi_fused_clone_7,"",@"SHT_CUDA_INFO"
	.sectionflags	@""
	.align	4


	//----- nvinfo : EIATTR_CUDA_API_VERSION
	.align		4
        /*0000*/ 	.byte	0x04, 0x37
        /*0002*/ 	.short	(.L_9 - .L_8)
.L_8:
        /*0004*/ 	.word	0x0000007c


	//----- nvinfo : EIATTR_KPARAM_INFO
	.align		4
.L_9:
        /*0008*/ 	.byte	0x04, 0x17
        /*000a*/ 	.short	(.L_11 - .L_10)
.L_10:
        /*000c*/ 	.word	0x00000000
        /*0010*/ 	.short	0x0004
        /*0012*/ 	.short	0x0020
        /*0014*/ 	.byte	0x00, 0xf0, 0x11, 0x00


	//----- nvinfo : EIATTR_KPARAM_INFO
	.align		4
.L_11:
        /*0018*/ 	.byte	0x04, 0x17
        /*001a*/ 	.short	(.L_13 - .L_12)
.L_12:
        /*001c*/ 	.word	0x00000000
        /*0020*/ 	.short	0x0003
        /*0022*/ 	.short	0x0018
        /*0024*/ 	.byte	0x00, 0xf4, 0x21, 0x00


	//----- nvinfo : EIATTR_KPARAM_INFO
	.align		4
.L_13:
        /*0028*/ 	.byte	0x04, 0x17
        /*002a*/ 	.short	(.L_15 - .L_14)
.L_14:
        /*002c*/ 	.word	0x00000000
        /*0030*/ 	.short	0x0002
        /*0032*/ 	.short	0x0010
        /*0034*/ 	.byte	0x00, 0xf4, 0x21, 0x00


	//----- nvinfo : EIATTR_KPARAM_INFO
	.align		4
.L_15:
        /*0038*/ 	.byte	0x04, 0x17
        /*003a*/ 	.short	(.L_17 - .L_16)
.L_16:
        /*003c*/ 	.word	0x00000000
        /*0040*/ 	.short	0x0001
        /*0042*/ 	.short	0x0008
        /*0044*/ 	.byte	0x00, 0xf4, 0x21, 0x00


	//----- nvinfo : EIATTR_KPARAM_INFO
	.align		4
.L_17:
        /*0048*/ 	.byte	0x04, 0x17
        /*004a*/ 	.short	(.L_19 - .L_18)
.L_18:
        /*004c*/ 	.word	0x00000000
        /*0050*/ 	.short	0x0000
        /*0052*/ 	.short	0x0000
        /*0054*/ 	.byte	0x00, 0xf4, 0x21, 0x00


	//----- nvinfo : EIATTR_SPARSE_MMA_MASK
	.align		4
.L_19:
        /*0058*/ 	.byte	0x03, 0x50
        /*005a*/ 	.short	0x0000


	//----- nvinfo : EIATTR_MAXREG_COUNT
	.align		4
        /*005c*/ 	.byte	0x03, 0x1b
        /*005e*/ 	.short	0x00ff


	//----- nvinfo : EIATTR_EXIT_INSTR_OFFSETS
	.align		4
        /*0060*/ 	.byte	0x04, 0x1c
        /*0062*/ 	.short	(.L_21 - .L_20)


	//   ....[0]....
.L_20:
        /*0064*/ 	.word	0x00000450


	//----- nvinfo : EIATTR_REQNTID
	.align		4
.L_21:
        /*0068*/ 	.byte	0x04, 0x10
        /*006a*/ 	.short	(.L_23 - .L_22)
.L_22:
        /*006c*/ 	.word	0x00000080
        /*0070*/ 	.word	0x00000001
        /*0074*/ 	.word	0x00000001


	//----- nvinfo : EIATTR_CBANK_PARAM_SIZE
	.align		4
.L_23:
        /*0078*/ 	.byte	0x03, 0x19
        /*007a*/ 	.short	0x0024


	//----- nvinfo : EIATTR_PARAM_CBANK
	.align		4
        /*007c*/ 	.byte	0x04, 0x0a
        /*007e*/ 	.short	(.L_25 - .L_24)
	.align		4
.L_24:
        /*0080*/ 	.word	index@(.nv.constant0.triton_poi_fused_clone_7)
        /*0084*/ 	.short	0x0210
        /*0086*/ 	.short	0x0024


	//----- nvinfo : EIATTR_SW_WAR
	.align		4
.L_25:
        /*0088*/ 	.byte	0x04, 0x36
        /*008a*/ 	.short	(.L_27 - .L_26)
.L_26:
        /*008c*/ 	.word	0x00000008
.L_27:


//--------------------- .nv.callgraph             --------------------------
	.section	.nv.callgraph,"",@"SHT_CUDA_CALLGRAPH"
	.align	4
	.sectionentsize	8
	.align		4
        /*0000*/ 	.word	0x00000000
	.align		4
        /*0004*/ 	.word	0xffffffff
	.align		4
        /*0008*/ 	.word	0x00000000
	.align		4
        /*000c*/ 	.word	0xfffffffe
	.align		4
        /*0010*/ 	.word	0x00000000
	.align		4
        /*0014*/ 	.word	0xfffffffd
	.align		4
        /*0018*/ 	.word	0x00000000
	.align		4
        /*001c*/ 	.word	0xfffffffc


//--------------------- .text.triton_poi_fused_clone_7 --------------------------
	.section	.text.triton_poi_fused_clone_7,"ax",@progbits
	.align	128
        .global         triton_poi_fused_clone_7
        .type           triton_poi_fused_clone_7,@function
        .size           triton_poi_fused_clone_7,(.L_x_1 - triton_poi_fused_clone_7)
        .other          triton_poi_fused_clone_7,@"STO_CUDA_ENTRY STV_DEFAULT"
triton_poi_fused_clone_7:
.text.triton_poi_fused_clone_7:
[----:B------:R-:W-:Y:S01]  /*0000*/  LDC R1, c[0x0][0x28] ;  /* 0x00000a00ff017b82 */ /* 0x000fe20000000800 */
[----:B------:R-:W1:Y:S07]  /*0010*/  S2R R0, SR_TID.X ;  /* 0x0000000000007919 */ /* 0x000e6e0000002100 */
[----:B------:R-:W2:Y:S01]  /*0020*/  LDC.64 R18, c[0x0][0x218] ;  /* 0x00008600ff127b82 */ /* 0x000ea20000000a00 */
[----:B------:R-:W-:Y:S01]  /*0030*/  ULDC.64 UR4, c[0x0][0x208] ;  /* 0x0000820000047ab9 */ /* 0x000fe20000000a00 */
[----:B------:R-:W3:Y:S06]  /*0040*/  S2R R3, SR_CTAID.X ;  /* 0x0000000000037919 */ /* 0x000eec0000002500 */
[----:B------:R-:W4:Y:S01]  /*0050*/  LDC.64 R16, c[0x0][0x220] ;  /* 0x00008800ff107b82 */ /* 0x000f220000000a00 */
[----:B-1----:R-:W-:-:S04]  /*0060*/  SHF.L.U32 R0, R0, 0x2, RZ ;  /* 0x0000000200007819 */ /* 0x002fc800000006ff */
[----:B------:R-:W-:-:S04]  /*0070*/  LOP3.LUT R0, R0, 0x1fc, RZ, 0xc0, !PT ;  /* 0x000001fc00007812 */ /* 0x000fc800078ec0ff */
[----:B---3--:R-:W-:Y:S02]  /*0080*/  LEA R0, R3, R0, 0xa ;  /* 0x0000000003007211 */ /* 0x008fe400078e50ff */
[----:B------:R-:W1:Y:S02]  /*0090*/  LDC.64 R2, c[0x0][0x210] ;  /* 0x00008400ff027b82 */ /* 0x000e640000000a00 */
[----:B------:R-:W-:Y:S01]  /*00a0*/  IADD3 R23, R0, 0x200, RZ ;  /* 0x0000020000177810 */ /* 0x000fe20007ffe0ff */
[----:B------:R-:W-:-:S04]  /*00b0*/  IMAD.HI R4, R0, 0x2aaaaaab, RZ ;  /* 0x2aaaaaab00047827 */ /* 0x000fc800078e02ff */
[----:B------:R-:W-:Y:S01]  /*00c0*/  IMAD.HI R22, R23, 0x2aaaaaab, RZ ;  /* 0x2aaaaaab17167827 */ /* 0x000fe200078e02ff */
[----:B------:R-:W-:-:S04]  /*00d0*/  SHF.R.U32.HI R5, RZ, 0x1f, R4 ;  /* 0x0000001fff057819 */ /* 0x000fc80000011604 */
[CC--:B------:R-:W-:Y:S02]  /*00e0*/  LEA.HI.SX32 R6, R4.reuse, R5.reuse, 0x16 ;  /* 0x0000000504067211 */ /* 0x0c0fe400078fb2ff */
[-C--:B------:R-:W-:Y:S02]  /*00f0*/  LEA.HI.SX32 R7, R4, R5.reuse, 0x19 ;  /* 0x0000000504077211 */ /* 0x080fe400078fcaff */
[----:B------:R-:W-:Y:S02]  /*0100*/  LEA.HI R8, R6, R6, RZ, 0x1 ;  /* 0x0000000606087211 */ /* 0x000fe400078f08ff */
[CC--:B------:R-:W-:Y:S02]  /*0110*/  LEA.HI R9, R4.reuse, R5.reuse, RZ, 0x1c ;  /* 0x0000000504097211 */ /* 0x0c0fe400078fe0ff */
[----:B------:R-:W-:Y:S01]  /*0120*/  LEA.HI.SX32 R13, R4, R5, 0x15 ;  /* 0x00000005040d7211 */ /* 0x000fe200078faaff */
[--C-:B------:R-:W-:Y:S01]  /*0130*/  IMAD R4, R7, -0x300, R0.reuse ;  /* 0xfffffd0007047824 */ /* 0x100fe200078e0200 */
[----:B------:R-:W-:Y:S01]  /*0140*/  LOP3.LUT R11, R8, 0xfffffe, RZ, 0xc0, !PT ;  /* 0x00fffffe080b7812 */ /* 0x000fe200078ec0ff */
[----:B------:R-:W-:Y:S01]  /*0150*/  IMAD R9, R9, -0x60, R0 ;  /* 0xffffffa009097824 */ /* 0x000fe200078e0200 */
[----:B------:R-:W-:Y:S01]  /*0160*/  LEA.HI R5, R7, R7, RZ, 0x3 ;  /* 0x0000000707057211 */ /* 0x000fe200078f18ff */
[----:B------:R-:W-:Y:S01]  /*0170*/  IMAD R4, R13, 0x3000, R4 ;  /* 0x000030000d047824 */ /* 0x000fe200078e0204 */
[----:B------:R-:W-:-:S02]  /*0180*/  IADD3 R11, R6, -R11, RZ ;  /* 0x8000000b060b7210 */ /* 0x000fc40007ffe0ff */
[----:B------:R-:W-:Y:S02]  /*0190*/  LOP3.LUT R6, R5, 0x7ffff8, RZ, 0xc0, !PT ;  /* 0x007ffff805067812 */ /* 0x000fe400078ec0ff */
[----:B------:R-:W-:Y:S01]  /*01a0*/  SHF.R.U32.HI R5, RZ, 0x1f, R22 ;  /* 0x0000001fff057819 */ /* 0x000fe20000011616 */
[----:B------:R-:W-:Y:S01]  /*01b0*/  IMAD R11, R11, 0x300, R4 ;  /* 0x000003000b0b7824 */ /* 0x000fe200078e0204 */
[----:B------:R-:W-:Y:S02]  /*01c0*/  IADD3 R6, R7, -R6, RZ ;  /* 0x8000000607067210 */ /* 0x000fe40007ffe0ff */
[CC--:B------:R-:W-:Y:S02]  /*01d0*/  LEA.HI.SX32 R24, R22.reuse, R5.reuse, 0x16 ;  /* 0x0000000516187211 */ /* 0x0c0fe400078fb2ff */
[----:B------:R-:W-:Y:S01]  /*01e0*/  LEA.HI.SX32 R21, R22, R5, 0x19 ;  /* 0x0000000516157211 */ /* 0x000fe200078fcaff */
[----:B------:R-:W-:Y:S01]  /*01f0*/  IMAD R11, R6, 0x600, R11 ;  /* 0x00000600060b7824 */ /* 0x000fe200078e020b */
[----:B------:R-:W-:-:S02]  /*0200*/  LEA.HI R25, R24, R24, RZ, 0x1 ;  /* 0x0000001818197211 */ /* 0x000fc400078f08ff */
[CC--:B------:R-:W-:Y:S01]  /*0210*/  LEA.HI R20, R22.reuse, R5.reuse, RZ, 0x1c ;  /* 0x0000000516147211 */ /* 0x0c0fe200078fe0ff */
[----:B-1----:R-:W-:Y:S01]  /*0220*/  IMAD.WIDE R12, R11, 0x4, R2 ;  /* 0x000000040b0c7825 */ /* 0x002fe200078e0202 */
[----:B------:R-:W-:Y:S02]  /*0230*/  LOP3.LUT R25, R25, 0xfffffe, RZ, 0xc0, !PT ;  /* 0x00fffffe19197812 */ /* 0x000fe400078ec0ff */
[----:B------:R-:W-:Y:S01]  /*0240*/  LEA.HI.SX32 R22, R22, R5, 0x15 ;  /* 0x0000000516167211 */ /* 0x000fe200078faaff */
[----:B--2---:R-:W-:Y:S01]  /*0250*/  IMAD.WIDE R4, R9, 0x4, R18 ;  /* 0x0000000409047825 */ /* 0x004fe200078e0212 */
[----:B------:R-:W-:Y:S01]  /*0260*/  IADD3 R26, R24, -R25, RZ ;  /* 0x80000019181a7210 */ /* 0x000fe20007ffe0ff */
[----:B------:R-:W2:Y:S01]  /*0270*/  LDG.E.128 R12, desc[UR4][R12.64] ;  /* 0x000000040c0c7981 */ /* 0x000ea2000c1e1d00 */
[C---:B------:R-:W-:Y:S01]  /*0280*/  LEA.HI R24, R21.reuse, R21, RZ, 0x3 ;  /* 0x0000001515187211 */ /* 0x040fe200078f18ff */
[----:B------:R-:W-:Y:S02]  /*0290*/  IMAD R25, R21, -0x300, R23 ;  /* 0xfffffd0015197824 */ /* 0x000fe400078e0217 */
[----:B----4-:R-:W-:Y:S01]  /*02a0*/  IMAD.WIDE R8, R9, 0x4, R16 ;  /* 0x0000000409087825 */ /* 0x010fe200078e0210 */
[----:B------:R-:W-:Y:S01]  /*02b0*/  LOP3.LUT R24, R24, 0x7ffff8, RZ, 0xc0, !PT ;  /* 0x007ffff818187812 */ /* 0x000fe200078ec0ff */
[----:B------:R-:W2:Y:S02]  /*02c0*/  LDG.E.EL.128 R4, desc[UR4][R4.64] ;  /* 0x0000000404047981 */ /* 0x000ea4000c2e1d00 */
[----:B------:R-:W-:Y:S01]  /*02d0*/  IMAD R25, R22, 0x3000, R25 ;  /* 0x0000300016197824 */ /* 0x000fe200078e0219 */
[----:B------:R-:W-:Y:S01]  /*02e0*/  IADD3 R24, R21, -R24, RZ ;  /* 0x8000001815187210 */ /* 0x000fe20007ffe0ff */
[----:B------:R-:W2:Y:S02]  /*02f0*/  LDG.E.EL.128 R8, desc[UR4][R8.64] ;  /* 0x0000000408087981 */ /* 0x000ea4000c2e1d00 */
[----:B------:R-:W-:-:S02]  /*0300*/  IMAD R25, R26, 0x300, R25 ;  /* 0x000003001a197824 */ /* 0x000fc400078e0219 */
[----:B------:R-:W-:Y:S02]  /*0310*/  IMAD R21, R20, -0x60, R23 ;  /* 0xffffffa014157824 */ /* 0x000fe400078e0217 */
[----:B------:R-:W-:Y:S02]  /*0320*/  IMAD R25, R24, 0x600, R25 ;  /* 0x0000060018197824 */ /* 0x000fe400078e0219 */
[----:B------:R-:W-:-:S04]  /*0330*/  IMAD.WIDE R18, R21, 0x4, R18 ;  /* 0x0000000415127825 */ /* 0x000fc800078e0212 */
[----:B------:R-:W-:Y:S02]  /*0340*/  IMAD.WIDE R20, R21, 0x4, R16 ;  /* 0x0000000415147825 */ /* 0x000fe400078e0210 */
[----:B------:R-:W3:Y:S02]  /*0350*/  LDG.E.EL.128 R16, desc[UR4][R18.64] ;  /* 0x0000000412107981 */ /* 0x000ee4000c2e1d00 */
[----:B------:R-:W-:Y:S02]  /*0360*/  IMAD.WIDE R24, R25, 0x4, R2 ;  /* 0x0000000419187825 */ /* 0x000fe400078e0202 */
[----:B------:R-:W3:Y:S01]  /*0370*/  LDG.E.EL.128 R20, desc[UR4][R20.64] ;  /* 0x0000000414147981 */ /* 0x000ee2000c2e1d00 */
[----:B------:R-:W1:Y:S03]  /*0380*/  LDC.64 R2, c[0x0][0x228] ;  /* 0x00008a00ff027b82 */ /* 0x000e660000000a00 */
[----:B------:R-:W3:Y:S01]  /*0390*/  LDG.E.128 R24, desc[UR4][R24.64] ;  /* 0x0000000418187981 */ /* 0x000ee2000c1e1d00 */
[----:B-1----:R-:W-:-:S04]  /*03a0*/  IMAD.WIDE R2, R0, 0x4, R2 ;  /* 0x0000000400027825 */ /* 0x002fc800078e0202 */
[----:B--2---:R-:W-:Y:S01]  /*03b0*/  FFMA R4, R12, R4, R8 ;  /* 0x000000040c047223 */ /* 0x004fe20000000008 */
[----:B------:R-:W-:Y:S01]  /*03c0*/  FFMA R5, R13, R5, R9 ;  /* 0x000000050d057223 */ /* 0x000fe20000000009 */
[----:B------:R-:W-:Y:S01]  /*03d0*/  FFMA R6, R14, R6, R10 ;  /* 0x000000060e067223 */ /* 0x000fe2000000000a */
[----:B------:R-:W-:-:S05]  /*03e0*/  FFMA R7, R15, R7, R11 ;  /* 0x000000070f077223 */ /* 0x000fca000000000b */
[----:B------:R-:W-:Y:S01]  /*03f0*/  STG.E.128 desc[UR4][R2.64], R4 ;  /* 0x0000000402007986 */ /* 0x000fe2000c101d04 */
[----:B---3--:R-:W-:Y:S01]  /*0400*/  FFMA R16, R24, R16, R20 ;  /* 0x0000001018107223 */ /* 0x008fe20000000014 */
[----:B------:R-:W-:Y:S01]  /*0410*/  FFMA R17, R25, R17, R21 ;  /* 0x0000001119117223 */ /* 0x000fe20000000015 */
[----:B------:R-:W-:Y:S01]  /*0420*/  FFMA R18, R26, R18, R22 ;  /* 0x000000121a127223 */ /* 0x000fe20000000016 */
[----:B------:R-:W-:-:S05]  /*0430*/  FFMA R19, R27, R19, R23 ;  /* 0x000000131b137223 */ /* 0x000fca0000000017 */
[----:B------:R-:W-:Y:S01]  /*0440*/  STG.E.128 desc[UR4][R2.64+0x800], R16 ;  /* 0x0008001002007986 */ /* 0x000fe2000c101d04 */
[----:B------:R-:W-:Y:S05]  /*0450*/  EXIT ;  /* 0x000000000000794d */ /* 0x000fea0003800000 */
.L_x_0:
[----:B------:R-:W-:-:S00]  /*0460*/  BRA `(.L_x_0) ;  /* 0xfffffffc00fc7947 */ /* 0x000fc0000383ffff */
[----:B------:R-:W-:-:S00]  /*0470*/  NOP ;  /* 0x0000000000007918 */ /* 0x000fc00000000000 */
        /* <DEDUP_REMOVED lines=8> */
.L_x_1:


//--------------------- .nv.constant0.triton_poi_fused_clone_7 --------------------------
	.section	.nv.constant0.triton_poi_fused_clone_7,"a",@progbits
	.sectionflags	@""
	.align	4
.nv.constant0.triton_poi_fused_clone_7:
	.zero		564
